//
// Generated by NVIDIA NVVM Compiler
//
// Compiler Build ID: CL-36424714
// Cuda compilation tools, release 13.0, V13.0.88
// Based on NVVM 20.0.0
//

.version 9.0
.target sm_100
.address_size 64

	// .globl	_Z21swapOddEvenBitsKernelPjS_i

.visible .entry _Z21swapOddEvenBitsKernelPjS_i(
	.param .u64 .ptr .align 1 _Z21swapOddEvenBitsKernelPjS_i_param_0,
	.param .u64 .ptr .align 1 _Z21swapOddEvenBitsKernelPjS_i_param_1,
	.param .u32 _Z21swapOddEvenBitsKernelPjS_i_param_2
)
{
	.reg .pred 	%p<2>;
	.reg .b32 	%r<12>;
	.reg .b64 	%rd<8>;

	ld.param.u64 	%rd1, [_Z21swapOddEvenBitsKernelPjS_i_param_0];
	ld.param.u64 	%rd2, [_Z21swapOddEvenBitsKernelPjS_i_param_1];
	ld.param.u32 	%r2, [_Z21swapOddEvenBitsKernelPjS_i_param_2];
	mov.u32 	%r3, %ctaid.x;
	mov.u32 	%r4, %ntid.x;
	mov.u32 	%r5, %tid.x;
	mad.lo.s32 	%r1, %r3, %r4, %r5;
	setp.ge.s32 	%p1, %r1, %r2;
	@%p1 bra 	$L__BB0_2;
	cvta.to.global.u64 	%rd3, %rd1;
	cvta.to.global.u64 	%rd4, %rd2;
	mul.wide.s32 	%rd5, %r1, 4;
	add.s64 	%rd6, %rd3, %rd5;
	ld.global.u32 	%r6, [%rd6];
	shr.u32 	%r7, %r6, 1;
	and.b32  	%r8, %r7, 1431655765;
	shl.b32 	%r9, %r6, 1;
	and.b32  	%r10, %r9, -1431655766;
	or.b32  	%r11, %r8, %r10;
	add.s64 	%rd7, %rd4, %rd5;
	st.global.u32 	[%rd7], %r11;
$L__BB0_2:
	ret;

}


// ===== COMPILED SASS (sm_100) =====

	.target	sm_100

	.elftype	@"ET_EXEC"


//--------------------- .note.nv.tkinfo           --------------------------
	.section	.note.nv.tkinfo,"",@"SHT_NOTE"
	.sectionflags	@"SHF_NOTE_NV_TKINFO"
	.tkinfo
        /*0018*/ 	.word	0x00000002
        /*0030*/ 	.string	""
        /*0030*/ 	.string	"ptxas"
        /*0030*/ 	.string	"Cuda compilation tools, release 13.0, V13.0.88"
        /*0030*/ 	.string	"Build cuda_13.0.r13.0/compiler.36424714_0"
        /*0030*/ 	.string	"-arch sm_100 -m 64 "



//--------------------- .note.nv.cuinfo           --------------------------
	.section	.note.nv.cuinfo,"",@"SHT_NOTE"
	.sectionflags	@"SHF_NOTE_NV_CUINFO"
        /*0018*/ 	.short	0x0002
        /*001a*/ 	.short	0x0064
        /*001c*/ 	.short	0x0082
	.zero		2


//--------------------- .nv.info                  --------------------------
	.section	.nv.info,"",@"SHT_CUDA_INFO"
	.align	4


	//----- nvinfo : EIATTR_REGCOUNT
	.align		4
        /*0000*/ 	.byte	0x04, 0x2f
        /*0002*/ 	.short	(.L_1 - .L_0)
	.align		4
.L_0:
        /*0004*/ 	.word	index@(_Z21swapOddEvenBitsKernelPjS_i)
        /*0008*/ 	.word	0x0000000c


	//----- nvinfo : EIATTR_FRAME_SIZE
	.align		4
.L_1:
        /*000c*/ 	.byte	0x04, 0x11
        /*000e*/ 	.short	(.L_3 - .L_2)
	.align		4
.L_2:
        /*0010*/ 	.word	index@(_Z21swapOddEvenBitsKernelPjS_i)
        /*0014*/ 	.word	0x00000000


	//----- nvinfo : EIATTR_MIN_STACK_SIZE
	.align		4
.L_3:
        /*0018*/ 	.byte	0x04, 0x12
        /*001a*/ 	.short	(.L_5 - .L_4)
	.align		4
.L_4:
        /*001c*/ 	.word	index@(_Z21swapOddEvenBitsKernelPjS_i)
        /*0020*/ 	.word	0x00000000
.L_5:


//--------------------- .nv.compat                --------------------------
	.section	.nv.compat,"",@"SHT_CUDA_COMPAT_INFO"
	.align	4
        /*0000*/ 	.byte	0x02, 0x09, 0x00, 0x00, 0x02, 0x02, 0x01, 0x00, 0x02, 0x05, 0x05, 0x00, 0x03, 0x07, 0x01, 0x01
        /*0010*/ 	.byte	0x02, 0x03, 0x00, 0x00, 0x02, 0x06, 0x01, 0x00, 0x04, 0x0b, 0x08, 0x00, 0x09, 0x00, 0x00, 0x00
        /*0020*/ 	.byte	0x00, 0x00, 0x00, 0x00


//--------------------- .nv.info._Z21swapOddEvenBitsKernelPjS_i --------------------------
	.section	.nv.info._Z21swapOddEvenBitsKernelPjS_i,"",@"SHT_CUDA_INFO"
	.sectionflags	@""
	.align	4


	//----- nvinfo : EIATTR_CUDA_API_VERSION
	.align		4
        /*0000*/ 	.byte	0x04, 0x37
        /*0002*/ 	.short	(.L_7 - .L_6)
.L_6:
        /*0004*/ 	.word	0x00000082


	//----- nvinfo : EIATTR_KPARAM_INFO
	.align		4
.L_7:
        /*0008*/ 	.byte	0x04, 0x17
        /*000a*/ 	.short	(.L_9 - .L_8)
.L_8:
        /*000c*/ 	.word	0x00000000
        /*0010*/ 	.short	0x0002
        /*0012*/ 	.short	0x0010
        /*0014*/ 	.byte	0x00, 0xf0, 0x11, 0x00


	//----- nvinfo : EIATTR_KPARAM_INFO
	.align		4
.L_9:
        /*0018*/ 	.byte	0x04, 0x17
        /*001a*/ 	.short	(.L_11 - .L_10)
.L_10:
        /*001c*/ 	.word	0x00000000
        /*0020*/ 	.short	0x0001
        /*0022*/ 	.short	0x0008
        /*0024*/ 	.byte	0x00, 0xf5, 0x21, 0x00


	//----- nvinfo : EIATTR_KPARAM_INFO
	.align		4
.L_11:
        /*0028*/ 	.byte	0x04, 0x17
        /*002a*/ 	.short	(.L_13 - .L_12)
.L_12:
        /*002c*/ 	.word	0x00000000
        /*0030*/ 	.short	0x0000
        /*0032*/ 	.short	0x0000
        /*0034*/ 	.byte	0x00, 0xf5, 0x21, 0x00


	//----- nvinfo : EIATTR_SPARSE_MMA_MASK
	.align		4
.L_13:
        /*0038*/ 	.byte	0x03, 0x50
        /*003a*/ 	.short	0x0000


	//----- nvinfo : EIATTR_MAXREG_COUNT
	.align		4
        /*003c*/ 	.byte	0x03, 0x1b
        /*003e*/ 	.short	0x00ff


	//----- nvinfo : EIATTR_MERCURY_ISA_VERSION
	.align		4
        /*0040*/ 	.byte	0x03, 0x5f
        /*0042*/ 	.short	0x0101


	//----- nvinfo : EIATTR_VRC_CTA_INIT_COUNT
	.align		4
        /*0044*/ 	.byte	0x02, 0x4a
	.zero		1
	.zero		1


	//----- nvinfo : EIATTR_EXIT_INSTR_OFFSETS
	.align		4
        /*0048*/ 	.byte	0x04, 0x1c
        /*004a*/ 	.short	(.L_15 - .L_14)


	//   ....[0]....
.L_14:
        /*004c*/ 	.word	0x00000070


	//   ....[1]....
        /*0050*/ 	.word	0x00000130


	//----- nvinfo : EIATTR_CBANK_PARAM_SIZE
	.align		4
.L_15:
        /*0054*/ 	.byte	0x03, 0x19
        /*0056*/ 	.short	0x0014


	//----- nvinfo : EIATTR_PARAM_CBANK
	.align		4
        /*0058*/ 	.byte	0x04, 0x0a
        /*005a*/ 	.short	(.L_17 - .L_16)
	.align		4
.L_16:
        /*005c*/ 	.word	index@(.nv.constant0._Z21swapOddEvenBitsKernelPjS_i)
        /*0060*/ 	.short	0x0380
        /*0062*/ 	.short	0x0014


	//----- nvinfo : EIATTR_SW_WAR
	.align		4
.L_17:
        /*0064*/ 	.byte	0x04, 0x36
        /*0066*/ 	.short	(.L_19 - .L_18)
.L_18:
        /*0068*/ 	.word	0x00000008
.L_19:


//--------------------- .nv.callgraph             --------------------------
	.section	.nv.callgraph,"",@"SHT_CUDA_CALLGRAPH"
	.align	4
	.sectionentsize	8
	.align		4
        /*0000*/ 	.word	0x00000000
	.align		4
        /*0004*/ 	.word	0xffffffff
	.align		4
        /*0008*/ 	.word	0x00000000
	.align		4
        /*000c*/ 	.word	0xfffffffe
	.align		4
        /*0010*/ 	.word	0x00000000
	.align		4
        /*0014*/ 	.word	0xfffffffd
	.align		4
        /*0018*/ 	.word	0x00000000
	.align		4
        /*001c*/ 	.word	0xfffffffc


//--------------------- .text._Z21swapOddEvenBitsKernelPjS_i --------------------------
	.section	.text._Z21swapOddEvenBitsKernelPjS_i,"ax",@progbits
	.align	128
        .global         _Z21swapOddEvenBitsKernelPjS_i
        .type           _Z21swapOddEvenBitsKernelPjS_i,@function
        .size           _Z21swapOddEvenBitsKernelPjS_i,(.L_x_1 - _Z21swapOddEvenBitsKernelPjS_i)
        .other          _Z21swapOddEvenBitsKernelPjS_i,@"STO_CUDA_ENTRY STV_DEFAULT"
_Z21swapOddEvenBitsKernelPjS_i:
.text._Z21swapOddEvenBitsKernelPjS_i:
[----:B------:R-:W-:Y:S01]  /*0000*/  LDC R1, c[0x0][0x37c] ;  /* 0x0000df00ff017b82 */ /* 0x000fe20000000800 */
[----:B------:R-:W0:Y:S07]  /*0010*/  S2R R0, SR_TID.X ;  /* 0x0000000000007919 */ /* 0x000e2e0000002100 */
[----:B------:R-:W0:Y:S01]  /*0020*/  S2UR UR4, SR_CTAID.X ;  /* 0x00000000000479c3 */ /* 0x000e220000002500 */
[----:B------:R-:W1:Y:S07]  /*0030*/  LDCU UR5, c[0x0][0x390] ;  /* 0x00007200ff0577ac */ /* 0x000e6e0008000800 */
[----:B------:R-:W0:Y:S02]  /*0040*/  LDC R7, c[0x0][0x360] ;  /* 0x0000d800ff077b82 */ /* 0x000e240000000800 */
[----:B0-----:R-:W-:-:S05]  /*0050*/  IMAD R7, R7, UR4, R0 ;  /* 0x0000000407077c24 */ /* 0x001fca000f8e0200 */
[----:B-1----:R-:W-:-:S13]  /*0060*/  ISETP.GE.AND P0, PT, R7, UR5, PT ;  /* 0x0000000507007c0c */ /* 0x002fda000bf06270 */
[----:B------:R-:W-:Y:S05]  /*0070*/  @P0 EXIT ;  /* 0x000000000000094d */ /* 0x000fea0003800000 */
[----:B------:R-:W0:Y:S01]  /*0080*/  LDC.64 R2, c[0x0][0x380] ;  /* 0x0000e000ff027b82 */ /* 0x000e220000000a00 */
[----:B------:R-:W1:Y:S07]  /*0090*/  LDCU.64 UR4, c[0x0][0x358] ;  /* 0x00006b00ff0477ac */ /* 0x000e6e0008000a00 */
[----:B------:R-:W2:Y:S01]  /*00a0*/  LDC.64 R4, c[0x0][0x388] ;  /* 0x0000e200ff047b82 */ /* 0x000ea20000000a00 */
[----:B0-----:R-:W-:-:S06]  /*00b0*/  IMAD.WIDE R2, R7, 0x4, R2 ;  /* 0x0000000407027825 */ /* 0x001fcc00078e0202 */
[----:B-1----:R-:W3:Y:S01]  /*00c0*/  LDG.E R2, desc[UR4][R2.64] ;  /* 0x0000000402027981 */ /* 0x002ee2000c1e1900 */
[----:B--2---:R-:W-:Y:S01]  /*00d0*/  IMAD.WIDE R4, R7, 0x4, R4 ;  /* 0x0000000407047825 */ /* 0x004fe200078e0204 */
[----:B---3--:R-:W-:Y:S02]  /*00e0*/  SHF.R.U32.HI R0, RZ, 0x1, R2 ;  /* 0x00000001ff007819 */ /* 0x008fe40000011602 */
[----:B------:R-:W-:Y:S02]  /*00f0*/  SHF.L.U32 R9, R2, 0x1, RZ ;  /* 0x0000000102097819 */ /* 0x000fe400000006ff */
[----:B------:R-:W-:-:S04]  /*0100*/  LOP3.LUT R0, R0, 0x55555555, RZ, 0xc0, !PT ;  /* 0x5555555500007812 */ /* 0x000fc800078ec0ff */
[----:B------:R-:W-:-:S05]  /*0110*/  LOP3.LUT R9, R0, 0xaaaaaaaa, R9, 0xf8, !PT ;  /* 0xaaaaaaaa00097812 */ /* 0x000fca00078ef809 */
[----:B------:R-:W-:Y:S01]  /*0120*/  STG.E desc[UR4][R4.64], R9 ;  /* 0x0000000904007986 */ /* 0x000fe2000c101904 */
[----:B------:R-:W-:Y:S05]  /*0130*/  EXIT ;  /* 0x000000000000794d */ /* 0x000fea0003800000 */
.L_x_0:
[----:B------:R-:W-:-:S00]  /*0140*/  BRA `(.L_x_0) ;  /* 0xfffffffc00fc7947 */ /* 0x000fc0000383ffff */
[----:B------:R-:W-:-:S00]  /*0150*/  NOP ;  /* 0x0000000000007918 */ /* 0x000fc00000000000 */
        /* <DEDUP_REMOVED lines=10> */
.L_x_1:


//--------------------- .nv.shared.reserved.0     --------------------------
	.section	.nv.shared.reserved.0,"aw",@nobits
	.weak		__nv_reservedSMEM_offset_0_alias
	.size		__nv_reservedSMEM_offset_0_alias, 0, 64
	.other		__nv_reservedSMEM_offset_0_alias,@"STO_CUDA_RESERVED_SHARED STV_DEFAULT"
__nv_reservedSMEM_offset_0_alias:
	.zero		0
	.zero		64


//--------------------- .nv.constant0._Z21swapOddEvenBitsKernelPjS_i --------------------------
	.section	.nv.constant0._Z21swapOddEvenBitsKernelPjS_i,"a",@progbits
	.sectionflags	@""
	.align	4
.nv.constant0._Z21swapOddEvenBitsKernelPjS_i:
	.zero		916


//--------------------- SYMBOLS --------------------------

	.type		.nv.reservedSmem.offset0,@object
	.size		.nv.reservedSmem.offset0,0x4
